	.headerflags	@"EF_CUDA_TEXMODE_UNIFIED EF_CUDA_64BIT_ADDRESS EF_CUDA_ACCELERATORS EF_CUDA_SM90 EF_CUDA_VIRTUAL_SM(EF_CUDA_SM90)"
	.elftype	@"ET_EXEC"


//--------------------- .nv.info                  --------------------------
	.section	.nv.info,"",@"SHT_CUDA_INFO"
	.align	4


	//----- nvinfo : EIATTR_REGCOUNT
	.align		4
        /*0000*/ 	.byte	0x04, 0x2f
        /*0002*/ 	.short	(.L_1 - .L_0)
	.align		4
.L_0:
        /*0004*/ 	.word	index@(triton_poi_fused_bmm_transpose_8)
        /*0008*/ 	.word	0x00000010


	//----- nvinfo : EIATTR_MIN_STACK_SIZE
	.align		4
.L_1:
        /*000c*/ 	.byte	0x04, 0x12
        /*000e*/ 	.short	(.L_3 - .L_2)
	.align		4
.L_2:
        /*0010*/ 	.word	index@(triton_poi_fused_bmm_transpose_8)
        /*0014*/ 	.word	0x00000000


	//----- nvinfo : EIATTR_FRAME_SIZE
	.align		4
.L_3:
        /*0018*/ 	.byte	0x04, 0x11
        /*001a*/ 	.short	(.L_5 - .L_4)
	.align		4
.L_4:
        /*001c*/ 	.word	index@(triton_poi_fused_bmm_transpose_8)
        /*0020*/ 	.word	0x00000000


	//----- nvinfo : EIATTR_MIN_STACK_SIZE
	.align		4
.L_5:
        /*0024*/ 	.byte	0x04, 0x12
        /*0026*/ 	.short	(.L_7 - .L_6)
	.align		4
.L_6:
        /*0028*/ 	.word	index@(triton_poi_fused_bmm_transpose_8)
        /*002c*/ 	.word	0x00000000
.L_7:


//--------------------- .nv.info.triton_poi_fused_bmm_transpose_8 --------------------------
	.section	.nv.info.triton_poi_fused_bmm_transpose_8,"",@"SHT_CUDA_INFO"
	.sectionflags	@""
	.align	4


	//----- nvinfo : EIATTR_CUDA_API_VERSION
	.align		4
        /*0000*/ 	.byte	0x04, 0x37
        /*0002*/ 	.short	(.L_9 - .L_8)
.L_8:
        /*0004*/ 	.word	0x0000007c


	//----- nvinfo : EIATTR_KPARAM_INFO
	.align		4
.L_9:
        /*0008*/ 	.byte	0x04, 0x17
        /*000a*/ 	.short	(.L_11 - .L_10)
.L_10:
        /*000c*/ 	.word	0x00000000
        /*0010*/ 	.short	0x0004
        /*0012*/ 	.short	0x0020
        /*0014*/ 	.byte	0x00, 0xf0, 0x11, 0x00


	//----- nvinfo : EIATTR_KPARAM_INFO
	.align		4
.L_11:
        /*0018*/ 	.byte	0x04, 0x17
        /*001a*/ 	.short	(.L_13 - .L_12)
.L_12:
        /*001c*/ 	.word	0x00000000
        /*0020*/ 	.short	0x0003
        /*0022*/ 	.short	0x0018
        /*0024*/ 	.byte	0x00, 0xf4, 0x21, 0x00


	//----- nvinfo : EIATTR_KPARAM_INFO
	.align		4
.L_13:
        /*0028*/ 	.byte	0x04, 0x17
        /*002a*/ 	.short	(.L_15 - .L_14)
.L_14:
        /*002c*/ 	.word	0x00000000
        /*0030*/ 	.short	0x0002
        /*0032*/ 	.short	0x0010
        /*0034*/ 	.byte	0x00, 0xf4, 0x21, 0x00


	//----- nvinfo : EIATTR_KPARAM_INFO
	.align		4
.L_15:
        /*0038*/ 	.byte	0x04, 0x17
        /*003a*/ 	.short	(.L_17 - .L_16)
.L_16:
        /*003c*/ 	.word	0x00000000
        /*0040*/ 	.short	0x0001
        /*0042*/ 	.short	0x0008
        /*0044*/ 	.byte	0x00, 0xf4, 0x21, 0x00


	//----- nvinfo : EIATTR_KPARAM_INFO
	.align		4
.L_17:
        /*0048*/ 	.byte	0x04, 0x17
        /*004a*/ 	.short	(.L_19 - .L_18)
.L_18:
        /*004c*/ 	.word	0x00000000
        /*0050*/ 	.short	0x0000
        /*0052*/ 	.short	0x0000
        /*0054*/ 	.byte	0x00, 0xf4, 0x21, 0x00


	//----- nvinfo : EIATTR_SPARSE_MMA_MASK
	.align		4
.L_19:
        /*0058*/ 	.byte	0x03, 0x50
        /*005a*/ 	.short	0x0000


	//----- nvinfo : EIATTR_MAXREG_COUNT
	.align		4
        /*005c*/ 	.byte	0x03, 0x1b
        /*005e*/ 	.short	0x00ff


	//----- nvinfo : EIATTR_EXIT_INSTR_OFFSETS
	.align		4
        /*0060*/ 	.byte	0x04, 0x1c
        /*0062*/ 	.short	(.L_21 - .L_20)


	//   ....[0]....
.L_20:
        /*0064*/ 	.word	0x000003a0


	//   ....[1]....
        /*0068*/ 	.word	0x000003c0


	//----- nvinfo : EIATTR_REQNTID
	.align		4
.L_21:
        /*006c*/ 	.byte	0x04, 0x10
        /*006e*/ 	.short	(.L_23 - .L_22)
.L_22:
        /*0070*/ 	.word	0x00000080
        /*0074*/ 	.word	0x00000001
        /*0078*/ 	.word	0x00000001


	//----- nvinfo : EIATTR_CRS_STACK_SIZE
	.align		4
.L_23:
        /*007c*/ 	.byte	0x04, 0x1e
        /*007e*/ 	.short	(.L_25 - .L_24)
.L_24:
        /*0080*/ 	.word	0x00000000


	//----- nvinfo : EIATTR_CBANK_PARAM_SIZE
	.align		4
.L_25:
        /*0084*/ 	.byte	0x03, 0x19
        /*0086*/ 	.short	0x0024


	//----- nvinfo : EIATTR_PARAM_CBANK
	.align		4
        /*0088*/ 	.byte	0x04, 0x0a
        /*008a*/ 	.short	(.L_27 - .L_26)
	.align		4
.L_26:
        /*008c*/ 	.word	index@(.nv.constant0.triton_poi_fused_bmm_transpose_8)
        /*0090*/ 	.short	0x0210
        /*0092*/ 	.short	0x0024


	//----- nvinfo : EIATTR_SW_WAR
	.align		4
.L_27:
        /*0094*/ 	.byte	0x04, 0x36
        /*0096*/ 	.short	(.L_29 - .L_28)
.L_28:
        /*0098*/ 	.word	0x00000008
.L_29:


//--------------------- .nv.callgraph             --------------------------
	.section	.nv.callgraph,"",@"SHT_CUDA_CALLGRAPH"
	.align	4
	.sectionentsize	8
	.align		4
        /*0000*/ 	.word	0x00000000
	.align		4
        /*0004*/ 	.word	0xffffffff
	.align		4
        /*0008*/ 	.word	0x00000000
	.align		4
        /*000c*/ 	.word	0xfffffffe
	.align		4
        /*0010*/ 	.word	0x00000000
	.align		4
        /*0014*/ 	.word	0xfffffffd
	.align		4
        /*0018*/ 	.word	0x00000000
	.align		4
        /*001c*/ 	.word	0xfffffffc


//--------------------- .text.triton_poi_fused_bmm_transpose_8 --------------------------
	.section	.text.triton_poi_fused_bmm_transpose_8,"ax",@progbits
	.align	128
        .global         triton_poi_fused_bmm_transpose_8
        .type           triton_poi_fused_bmm_transpose_8,@function
        .size           triton_poi_fused_bmm_transpose_8,(.L_x_3 - triton_poi_fused_bmm_transpose_8)
        .other          triton_poi_fused_bmm_transpose_8,@"STO_CUDA_ENTRY STV_DEFAULT"
triton_poi_fused_bmm_transpose_8:
.text.triton_poi_fused_bmm_transpose_8:
[----:B------:R-:W0:Y:S02]  /*0000*/  LDC R1, c[0x0][0x28] ;  /* 0x00000a00ff017b82 */ /* 0x000e240000000800 */
[----:B------:R-:W1:Y:S01]  /*0010*/  S2R R0, SR_TID.X ;  /* 0x0000000000007919 */ /* 0x000e620000002100 */
[----:B------:R-:W2:Y:S01]  /*0020*/  LDC.64 R8, c[0x0][0x218] ;  /* 0x00008600ff087b82 */ /* 0x000ea20000000a00 */
[----:B------:R-:W-:Y:S01]  /*0030*/  ULDC.64 UR4, c[0x0][0x208] ;  /* 0x0000820000047ab9 */ /* 0x000fe20000000a00 */
[----:B------:R-:W-:Y:S01]  /*0040*/  BSSY B0, `(.L_x_0) ;  /* 0x0000032000007945 */ /* 0x000fe20003800000 */
[----:B------:R-:W3:Y:S01]  /*0050*/  S2R R3, SR_CTAID.X ;  /* 0x0000000000037919 */ /* 0x000ee20000002500 */
[----:B-1----:R-:W-:-:S05]  /*0060*/  LOP3.LUT R0, R0, 0x7f, RZ, 0xc0, !PT ;  /* 0x0000007f00007812 */ /* 0x002fca00078ec0ff */
[----:B---3--:R-:W-:-:S04]  /*0070*/  IMAD R0, R3, 0x80, R0 ;  /* 0x0000008003007824 */ /* 0x008fc800078e0200 */
[C---:B--2---:R-:W-:Y:S01]  /*0080*/  IMAD.WIDE R8, R0.reuse, 0x4, R8 ;  /* 0x0000000400087825 */ /* 0x044fe200078e0208 */
[----:B------:R-:W-:Y:S02]  /*0090*/  SHF.R.S32.HI R3, RZ, 0x1f, R0 ;  /* 0x0000001fff037819 */ /* 0x000fe40000011400 */
[----:B------:R-:W-:Y:S02]  /*00a0*/  ISETP.GE.AND P0, PT, R0, 0x200, PT ;  /* 0x000002000000780c */ /* 0x000fe40003f06270 */
[CC--:B------:R-:W-:Y:S02]  /*00b0*/  LEA.HI R2, R3.reuse, R0.reuse, RZ, 0x2 ;  /* 0x0000000003027211 */ /* 0x0c0fe400078f10ff */
[----:B------:R-:W-:Y:S02]  /*00c0*/  LEA.HI R3, R3, R0, RZ, 0x6 ;  /* 0x0000000003037211 */ /* 0x000fe400078f30ff */
[--C-:B------:R-:W-:Y:S02]  /*00d0*/  SHF.R.S32.HI R4, RZ, 0x2, R2.reuse ;  /* 0x00000002ff047819 */ /* 0x100fe40000011402 */
[----:B------:R-:W-:-:S02]  /*00e0*/  SHF.R.S32.HI R5, RZ, 0x1f, R2 ;  /* 0x0000001fff057819 */ /* 0x000fc40000011402 */
[----:B------:R-:W-:Y:S02]  /*00f0*/  LOP3.LUT R3, R3, 0xffffffc0, RZ, 0xc0, !PT ;  /* 0xffffffc003037812 */ /* 0x000fe400078ec0ff */
[----:B------:R-:W-:Y:S02]  /*0100*/  LEA.HI R5, R5, R4, RZ, 0x4 ;  /* 0x0000000405057211 */ /* 0x000fe400078f20ff */
[----:B------:R-:W-:Y:S01]  /*0110*/  LOP3.LUT R2, R2, 0xfffffffc, RZ, 0xc0, !PT ;  /* 0xfffffffc02027812 */ /* 0x000fe200078ec0ff */
[----:B------:R-:W-:Y:S01]  /*0120*/  IMAD.IADD R6, R0, 0x1, -R3 ;  /* 0x0000000100067824 */ /* 0x000fe200078e0a03 */
[----:B------:R-:W-:Y:S02]  /*0130*/  LOP3.LUT R5, R5, 0xfff0, RZ, 0xc0, !PT ;  /* 0x0000fff005057812 */ /* 0x000fe400078ec0ff */
[----:B------:R-:W-:Y:S02]  /*0140*/  IADD3 R2, R3, R0, -R2 ;  /* 0x0000000003027210 */ /* 0x000fe40007ffe802 */
[----:B------:R-:W-:Y:S01]  /*0150*/  PRMT R7, R6, 0x8880, RZ ;  /* 0x0000888006077816 */ /* 0x000fe200000000ff */
[----:B------:R-:W-:-:S03]  /*0160*/  IMAD.IADD R5, R4, 0x1, -R5 ;  /* 0x0000000104057824 */ /* 0x000fc600078e0a05 */
[----:B------:R-:W-:Y:S02]  /*0170*/  PRMT R7, R7, 0x7710, RZ ;  /* 0x0000771007077816 */ /* 0x000fe400000000ff */
[----:B------:R-:W-:Y:S02]  /*0180*/  PRMT R4, R5, 0x8880, RZ ;  /* 0x0000888005047816 */ /* 0x000fe400000000ff */
[----:B------:R-:W-:Y:S02]  /*0190*/  SHF.R.U32.HI R7, RZ, 0xb, R7 ;  /* 0x0000000bff077819 */ /* 0x000fe40000011607 */
[----:B------:R-:W-:Y:S02]  /*01a0*/  PRMT R4, R4, 0x7710, RZ ;  /* 0x0000771004047816 */ /* 0x000fe400000000ff */
[----:B------:R-:W-:Y:S02]  /*01b0*/  LOP3.LUT R7, R7, 0xf, RZ, 0xc0, !PT ;  /* 0x0000000f07077812 */ /* 0x000fe400078ec0ff */
[----:B------:R-:W-:-:S04]  /*01c0*/  SHF.R.U32.HI R4, RZ, 0xd, R4 ;  /* 0x0000000dff047819 */ /* 0x000fc80000011604 */
[----:B------:R-:W-:-:S05]  /*01d0*/  LOP3.LUT R4, R4, 0x3, RZ, 0xc0, !PT ;  /* 0x0000000304047812 */ /* 0x000fca00078ec0ff */
[----:B------:R-:W-:-:S05]  /*01e0*/  IMAD.IADD R4, R5, 0x1, R4 ;  /* 0x0000000105047824 */ /* 0x000fca00078e0204 */
[----:B------:R-:W-:-:S05]  /*01f0*/  LOP3.LUT R4, R4, 0x3c, RZ, 0xc0, !PT ;  /* 0x0000003c04047812 */ /* 0x000fca00078ec0ff */
[----:B------:R-:W-:Y:S02]  /*0200*/  IMAD.MOV R10, RZ, RZ, -R4 ;  /* 0x000000ffff0a7224 */ /* 0x000fe400078e0a04 */
[----:B------:R-:W-:Y:S02]  /*0210*/  IMAD.IADD R4, R6, 0x1, R7 ;  /* 0x0000000106047824 */ /* 0x000fe400078e0207 */
[----:B------:R-:W1:Y:S01]  /*0220*/  LDC.64 R6, c[0x0][0x210] ;  /* 0x00008400ff067b82 */ /* 0x000e620000000a00 */
[----:B------:R-:W-:Y:S02]  /*0230*/  PRMT R10, R10, 0x7710, RZ ;  /* 0x000077100a0a7816 */ /* 0x000fe400000000ff */
[----:B------:R-:W-:-:S03]  /*0240*/  PRMT R11, R4, 0x8880, RZ ;  /* 0x00008880040b7816 */ /* 0x000fc600000000ff */
[----:B------:R-:W-:Y:S01]  /*0250*/  IMAD.IADD R10, R5, 0x1, R10 ;  /* 0x00000001050a7824 */ /* 0x000fe200078e020a */
[----:B------:R-:W-:Y:S01]  /*0260*/  PRMT R11, R11, 0x7710, RZ ;  /* 0x000077100b0b7816 */ /* 0x000fe200000000ff */
[----:B------:R-:W2:Y:S02]  /*0270*/  LDC.64 R4, c[0x0][0x220] ;  /* 0x00008800ff047b82 */ /* 0x000ea40000000a00 */
[----:B------:R-:W-:Y:S01]  /*0280*/  IMAD.SHL.U32 R10, R10, 0x4, RZ ;  /* 0x000000040a0a7824 */ /* 0x000fe200078e00ff */
[----:B------:R-:W-:-:S04]  /*0290*/  LOP3.LUT R12, R11, 0xfff0, RZ, 0xc0, !PT ;  /* 0x0000fff00b0c7812 */ /* 0x000fc800078ec0ff */
[----:B------:R-:W-:Y:S02]  /*02a0*/  LOP3.LUT R13, R10, 0xffff, RZ, 0xc0, !PT ;  /* 0x0000ffff0a0d7812 */ /* 0x000fe400078ec0ff */
[----:B------:R-:W3:Y:S01]  /*02b0*/  LDC.64 R10, c[0x0][0x228] ;  /* 0x00008a00ff0a7b82 */ /* 0x000ee20000000a00 */
[----:B------:R-:W-:Y:S02]  /*02c0*/  PRMT R12, R12, 0x9910, RZ ;  /* 0x000099100c0c7816 */ /* 0x000fe400000000ff */
[----:B------:R-:W-:-:S03]  /*02d0*/  PRMT R13, R13, 0x8880, RZ ;  /* 0x000088800d0d7816 */ /* 0x000fc600000000ff */
[----:B------:R-:W-:Y:S02]  /*02e0*/  IMAD.MOV.U32 R3, RZ, RZ, R12 ;  /* 0x000000ffff037224 */ /* 0x000fe400078e000c */
[----:B------:R-:W-:-:S05]  /*02f0*/  IMAD.MOV.U32 R12, RZ, RZ, R13 ;  /* 0x000000ffff0c7224 */ /* 0x000fca00078e000d */
[----:B------:R-:W-:Y:S01]  /*0300*/  IADD3 R3, R12, R2, R3 ;  /* 0x000000020c037210 */ /* 0x000fe20007ffe003 */
[----:B--2---:R-:W-:-:S04]  /*0310*/  IMAD.WIDE R4, R0, 0x4, R4 ;  /* 0x0000000400047825 */ /* 0x004fc800078e0204 */
[----:B-1----:R-:W-:-:S04]  /*0320*/  IMAD.WIDE R6, R3, 0x4, R6 ;  /* 0x0000000403067825 */ /* 0x002fc800078e0206 */
[----:B------:R-:W-:Y:S01]  /*0330*/  IMAD.MOV.U32 R3, RZ, RZ, RZ ;  /* 0x000000ffff037224 */ /* 0x000fe200078e00ff */
[----:B---3--:R-:W-:Y:S06]  /*0340*/  @P0 BRA `(.L_x_1) ;  /* 0x0000000000040947 */ /* 0x008fec0003800000 */
[----:B------:R1:W5:Y:S02]  /*0350*/  LDG.E R3, desc[UR4][R6.64] ;  /* 0x0000000406037981 */ /* 0x000364000c1e1900 */
.L_x_1:
[----:B------:R-:W-:Y:S05]  /*0360*/  BSYNC B0 ;  /* 0x0000000000007941 */ /* 0x000fea0003800000 */
.L_x_0:
[----:B-----5:R2:W-:Y:S01]  /*0370*/  @!P0 STG.E desc[UR4][R8.64], R3 ;  /* 0x0000000308008986 */ /* 0x0205e2000c101904 */
[----:B------:R-:W-:-:S03]  /*0380*/  IMAD.WIDE R10, R0, 0x4, R10 ;  /* 0x00000004000a7825 */ /* 0x000fc600078e020a */
[----:B------:R2:W-:Y:S01]  /*0390*/  @!P0 STG.E desc[UR4][R4.64], R3 ;  /* 0x0000000304008986 */ /* 0x0005e2000c101904 */
[----:B------:R-:W-:Y:S05]  /*03a0*/  @P0 EXIT ;  /* 0x000000000000094d */ /* 0x000fea0003800000 */
[----:B------:R-:W-:Y:S01]  /*03b0*/  STG.E desc[UR4][R10.64], R3 ;  /* 0x000000030a007986 */ /* 0x000fe2000c101904 */
[----:B------:R-:W-:Y:S05]  /*03c0*/  EXIT ;  /* 0x000000000000794d */ /* 0x000fea0003800000 */
.L_x_2:
[----:B------:R-:W-:-:S00]  /*03d0*/  BRA `(.L_x_2) ;  /* 0xfffffffc00fc7947 */ /* 0x000fc0000383ffff */
[----:B------:R-:W-:-:S00]  /*03e0*/  NOP ;  /* 0x0000000000007918 */ /* 0x000fc00000000000 */
        /* <DEDUP_REMOVED lines=9> */
.L_x_3:


//--------------------- .nv.constant0.triton_poi_fused_bmm_transpose_8 --------------------------
	.section	.nv.constant0.triton_poi_fused_bmm_transpose_8,"a",@progbits
	.sectionflags	@""
	.align	4
.nv.constant0.triton_poi_fused_bmm_transpose_8:
	.zero		564
